	.headerflags	@"EF_CUDA_TEXMODE_UNIFIED EF_CUDA_64BIT_ADDRESS EF_CUDA_ACCELERATORS EF_CUDA_SM90 EF_CUDA_VIRTUAL_SM(EF_CUDA_SM90)"
	.elftype	@"ET_EXEC"


//--------------------- .nv.info                  --------------------------
	.section	.nv.info,"",@"SHT_CUDA_INFO"
	.align	4


	//----- nvinfo : EIATTR_REGCOUNT
	.align		4
        /*0000*/ 	.byte	0x04, 0x2f
        /*0002*/ 	.short	(.L_3 - .L_2)
	.align		4
.L_2:
        /*0004*/ 	.word	index@(triton_poi_fused__native_batch_norm_legit_no_training_mul_softplus_tanh_26)
        /*0008*/ 	.word	0x00000013


	//----- nvinfo : EIATTR_MIN_STACK_SIZE
	.align		4
.L_3:
        /*000c*/ 	.byte	0x04, 0x12
        /*000e*/ 	.short	(.L_5 - .L_4)
	.align		4
.L_4:
        /*0010*/ 	.word	index@(triton_poi_fused__native_batch_norm_legit_no_training_mul_softplus_tanh_26)
        /*0014*/ 	.word	0x00000000


	//----- nvinfo : EIATTR_FRAME_SIZE
	.align		4
.L_5:
        /*0018*/ 	.byte	0x04, 0x11
        /*001a*/ 	.short	(.L_7 - .L_6)
	.align		4
.L_6:
        /*001c*/ 	.word	index@(triton_poi_fused__native_batch_norm_legit_no_training_mul_softplus_tanh_26)
        /*0020*/ 	.word	0x00000000


	//----- nvinfo : EIATTR_MIN_STACK_SIZE
	.align		4
.L_7:
        /*0024*/ 	.byte	0x04, 0x12
        /*0026*/ 	.short	(.L_9 - .L_8)
	.align		4
.L_8:
        /*0028*/ 	.word	index@(triton_poi_fused__native_batch_norm_legit_no_training_mul_softplus_tanh_26)
        /*002c*/ 	.word	0x00000000
.L_9:


//--------------------- .nv.info.triton_poi_fused__native_batch_norm_legit_no_training_mul_softplus_tanh_26 --------------------------
	.section	.nv.info.triton_poi_fused__native_batch_norm_legit_no_training_mul_softplus_tanh_26,"",@"SHT_CUDA_INFO"
	.sectionflags	@""
	.align	4


	//----- nvinfo : EIATTR_CUDA_API_VERSION
	.align		4
        /*0000*/ 	.byte	0x04, 0x37
        /*0002*/ 	.short	(.L_11 - .L_10)
.L_10:
        /*0004*/ 	.word	0x0000007c


	//----- nvinfo : EIATTR_KPARAM_INFO
	.align		4
.L_11:
        /*0008*/ 	.byte	0x04, 0x17
        /*000a*/ 	.short	(.L_13 - .L_12)
.L_12:
        /*000c*/ 	.word	0x00000000
        /*0010*/ 	.short	0x0006
        /*0012*/ 	.short	0x0030
        /*0014*/ 	.byte	0x00, 0xf0, 0x11, 0x00


	//----- nvinfo : EIATTR_KPARAM_INFO
	.align		4
.L_13:
        /*0018*/ 	.byte	0x04, 0x17
        /*001a*/ 	.short	(.L_15 - .L_14)
.L_14:
        /*001c*/ 	.word	0x00000000
        /*0020*/ 	.short	0x0005
        /*0022*/ 	.short	0x0028
        /*0024*/ 	.byte	0x00, 0xf4, 0x21, 0x00


	//----- nvinfo : EIATTR_KPARAM_INFO
	.align		4
.L_15:
        /*0028*/ 	.byte	0x04, 0x17
        /*002a*/ 	.short	(.L_17 - .L_16)
.L_16:
        /*002c*/ 	.word	0x00000000
        /*0030*/ 	.short	0x0004
        /*0032*/ 	.short	0x0020
        /*0034*/ 	.byte	0x00, 0xf4, 0x21, 0x00


	//----- nvinfo : EIATTR_KPARAM_INFO
	.align		4
.L_17:
        /*0038*/ 	.byte	0x04, 0x17
        /*003a*/ 	.short	(.L_19 - .L_18)
.L_18:
        /*003c*/ 	.word	0x00000000
        /*0040*/ 	.short	0x0003
        /*0042*/ 	.short	0x0018
        /*0044*/ 	.byte	0x00, 0xf4, 0x21, 0x00


	//----- nvinfo : EIATTR_KPARAM_INFO
	.align		4
.L_19:
        /*0048*/ 	.byte	0x04, 0x17
        /*004a*/ 	.short	(.L_21 - .L_20)
.L_20:
        /*004c*/ 	.word	0x00000000
        /*0050*/ 	.short	0x0002
        /*0052*/ 	.short	0x0010
        /*0054*/ 	.byte	0x00, 0xf4, 0x21, 0x00


	//----- nvinfo : EIATTR_KPARAM_INFO
	.align		4
.L_21:
        /*0058*/ 	.byte	0x04, 0x17
        /*005a*/ 	.short	(.L_23 - .L_22)
.L_22:
        /*005c*/ 	.word	0x00000000
        /*0060*/ 	.short	0x0001
        /*0062*/ 	.short	0x0008
        /*0064*/ 	.byte	0x00, 0xf4, 0x21, 0x00


	//----- nvinfo : EIATTR_KPARAM_INFO
	.align		4
.L_23:
        /*0068*/ 	.byte	0x04, 0x17
        /*006a*/ 	.short	(.L_25 - .L_24)
.L_24:
        /*006c*/ 	.word	0x00000000
        /*0070*/ 	.short	0x0000
        /*0072*/ 	.short	0x0000
        /*0074*/ 	.byte	0x00, 0xf4, 0x21, 0x00


	//----- nvinfo : EIATTR_SPARSE_MMA_MASK
	.align		4
.L_25:
        /*0078*/ 	.byte	0x03, 0x50
        /*007a*/ 	.short	0x0000


	//----- nvinfo : EIATTR_MAXREG_COUNT
	.align		4
        /*007c*/ 	.byte	0x03, 0x1b
        /*007e*/ 	.short	0x00ff


	//----- nvinfo : EIATTR_EXIT_INSTR_OFFSETS
	.align		4
        /*0080*/ 	.byte	0x04, 0x1c
        /*0082*/ 	.short	(.L_27 - .L_26)


	//   ....[0]....
.L_26:
        /*0084*/ 	.word	0x000006d0


	//   ....[1]....
        /*0088*/ 	.word	0x000006f0


	//----- nvinfo : EIATTR_REQNTID
	.align		4
.L_27:
        /*008c*/ 	.byte	0x04, 0x10
        /*008e*/ 	.short	(.L_29 - .L_28)
.L_28:
        /*0090*/ 	.word	0x00000080
        /*0094*/ 	.word	0x00000001
        /*0098*/ 	.word	0x00000001


	//----- nvinfo : EIATTR_CRS_STACK_SIZE
	.align		4
.L_29:
        /*009c*/ 	.byte	0x04, 0x1e
        /*009e*/ 	.short	(.L_31 - .L_30)
.L_30:
        /*00a0*/ 	.word	0x00000000


	//----- nvinfo : EIATTR_CBANK_PARAM_SIZE
	.align		4
.L_31:
        /*00a4*/ 	.byte	0x03, 0x19
        /*00a6*/ 	.short	0x0034


	//----- nvinfo : EIATTR_PARAM_CBANK
	.align		4
        /*00a8*/ 	.byte	0x04, 0x0a
        /*00aa*/ 	.short	(.L_33 - .L_32)
	.align		4
.L_32:
        /*00ac*/ 	.word	index@(.nv.constant0.triton_poi_fused__native_batch_norm_legit_no_training_mul_softplus_tanh_26)
        /*00b0*/ 	.short	0x0210
        /*00b2*/ 	.short	0x0034


	//----- nvinfo : EIATTR_SW_WAR
	.align		4
.L_33:
        /*00b4*/ 	.byte	0x04, 0x36
        /*00b6*/ 	.short	(.L_35 - .L_34)
.L_34:
        /*00b8*/ 	.word	0x00000008
.L_35:


//--------------------- .nv.callgraph             --------------------------
	.section	.nv.callgraph,"",@"SHT_CUDA_CALLGRAPH"
	.align	4
	.sectionentsize	8
	.align		4
        /*0000*/ 	.word	0x00000000
	.align		4
        /*0004*/ 	.word	0xffffffff
	.align		4
        /*0008*/ 	.word	0x00000000
	.align		4
        /*000c*/ 	.word	0xfffffffe
	.align		4
        /*0010*/ 	.word	0x00000000
	.align		4
        /*0014*/ 	.word	0xfffffffd
	.align		4
        /*0018*/ 	.word	0x00000000
	.align		4
        /*001c*/ 	.word	0xfffffffc


//--------------------- .nv.constant4             --------------------------
	.section	.nv.constant4,"a",@progbits
	.align	8
	.align		8
.nv.constant4:
        /*0000*/ 	.dword	_$_str
	.align		8
        /*0008*/ 	.dword	_$_str_$_2


//--------------------- .text.triton_poi_fused__native_batch_norm_legit_no_training_mul_softplus_tanh_26 --------------------------
	.section	.text.triton_poi_fused__native_batch_norm_legit_no_training_mul_softplus_tanh_26,"ax",@progbits
	.align	128
        .global         triton_poi_fused__native_batch_norm_legit_no_training_mul_softplus_tanh_26
        .type           triton_poi_fused__native_batch_norm_legit_no_training_mul_softplus_tanh_26,@function
        .size           triton_poi_fused__native_batch_norm_legit_no_training_mul_softplus_tanh_26,(.L_x_6 - triton_poi_fused__native_batch_norm_legit_no_training_mul_softplus_tanh_26)
        .other          triton_poi_fused__native_batch_norm_legit_no_training_mul_softplus_tanh_26,@"STO_CUDA_ENTRY STV_DEFAULT"
triton_poi_fused__native_batch_norm_legit_no_training_mul_softplus_tanh_26:
.text.triton_poi_fused__native_batch_norm_legit_no_training_mul_softplus_tanh_26:
[----:B------:R-:W0:Y:S01]  /*0000*/  LDC R1, c[0x0][0x28] ;  /* 0x00000a00ff017b82 */ /* 0x000e220000000800 */
[----:B------:R-:W1:Y:S07]  /*0010*/  S2R R2, SR_TID.X ;  /* 0x0000000000027919 */ /* 0x000e6e0000002100 */
[----:B------:R-:W2:Y:S01]  /*0020*/  LDC.64 R8, c[0x0][0x228] ;  /* 0x00008a00ff087b82 */ /* 0x000ea20000000a00 */
[----:B------:R-:W-:Y:S01]  /*0030*/  CS2R R14, SRZ ;  /* 0x00000000000e7805 */ /* 0x000fe2000001ff00 */
[----:B------:R-:W-:Y:S01]  /*0040*/  ULDC.64 UR4, c[0x0][0x208] ;  /* 0x0000820000047ab9 */ /* 0x000fe20000000a00 */
[----:B------:R-:W3:Y:S05]  /*0050*/  S2R R3, SR_CTAID.X ;  /* 0x0000000000037919 */ /* 0x000eea0000002500 */
[----:B------:R-:W4:Y:S08]  /*0060*/  LDC.64 R4, c[0x0][0x218] ;  /* 0x00008600ff047b82 */ /* 0x000f300000000a00 */
[----:B------:R-:W5:Y:S08]  /*0070*/  LDC.64 R6, c[0x0][0x220] ;  /* 0x00008800ff067b82 */ /* 0x000f700000000a00 */
[----:B------:R-:W5:Y:S01]  /*0080*/  LDC.64 R10, c[0x0][0x230] ;  /* 0x00008c00ff0a7b82 */ /* 0x000f620000000a00 */
[----:B-1----:R-:W-:-:S07]  /*0090*/  LOP3.LUT R2, R2, 0x7f, RZ, 0xc0, !PT ;  /* 0x0000007f02027812 */ /* 0x002fce00078ec0ff */
[----:B------:R-:W1:Y:S01]  /*00a0*/  LDC.64 R12, c[0x0][0x238] ;  /* 0x00008e00ff0c7b82 */ /* 0x000e620000000a00 */
[----:B---3--:R-:W-:Y:S02]  /*00b0*/  SHF.R.S32.HI R0, RZ, 0x18, R3 ;  /* 0x00000018ff007819 */ /* 0x008fe40000011403 */
[----:B------:R-:W-:Y:S02]  /*00c0*/  LEA R2, R3, R2, 0x7 ;  /* 0x0000000203027211 */ /* 0x000fe400078e38ff */
[----:B------:R-:W-:Y:S02]  /*00d0*/  SGXT R3, R0, 0x1 ;  /* 0x000000010003781a */ /* 0x000fe40000000200 */
[----:B------:R-:W-:Y:S02]  /*00e0*/  ISETP.GE.AND P0, PT, R2, 0x800, PT ;  /* 0x000008000200780c */ /* 0x000fe40003f06270 */
[----:B------:R-:W-:-:S04]  /*00f0*/  LEA.HI R3, R3, R2, RZ, 0x9 ;  /* 0x0000000203037211 */ /* 0x000fc800078f48ff */
[----:B------:R-:W-:-:S04]  /*0100*/  LOP3.LUT R3, R3, 0xfffffe00, RZ, 0xc0, !PT ;  /* 0xfffffe0003037812 */ /* 0x000fc800078ec0ff */
[----:B------:R-:W-:-:S05]  /*0110*/  IADD3 R3, R2, -R3, RZ ;  /* 0x8000000302037210 */ /* 0x000fca0007ffe0ff */
[----:B--2---:R-:W-:-:S05]  /*0120*/  IMAD.WIDE R8, R3, 0x4, R8 ;  /* 0x0000000403087825 */ /* 0x004fca00078e0208 */
[----:B------:R2:W3:Y:S01]  /*0130*/  @!P0 LDG.E.EL R14, desc[UR4][R8.64] ;  /* 0x00000004080e8981 */ /* 0x0004e2000c2e1900 */
[----:B------:R-:W-:Y:S01]  /*0140*/  HFMA2.MMA R0, -RZ, RZ, 0, 0 ;  /* 0x00000000ff007435 */ /* 0x000fe200000001ff */
[----:B----4-:R-:W-:-:S04]  /*0150*/  IMAD.WIDE R4, R2, 0x4, R4 ;  /* 0x0000000402047825 */ /* 0x010fc800078e0204 */
[----:B-----5:R-:W-:-:S04]  /*0160*/  IMAD.WIDE R6, R3, 0x4, R6 ;  /* 0x0000000403067825 */ /* 0x020fc800078e0206 */
[C---:B0-2---:R-:W-:Y:S01]  /*0170*/  IMAD.WIDE R8, R3.reuse, 0x4, R10 ;  /* 0x0000000403087825 */ /* 0x045fe200078e020a */
[----:B------:R-:W2:Y:S03]  /*0180*/  @!P0 LDG.E R0, desc[UR4][R4.64] ;  /* 0x0000000404008981 */ /* 0x000ea6000c1e1900 */
[----:B-1----:R-:W-:Y:S01]  /*0190*/  IMAD.WIDE R10, R3, 0x4, R12 ;  /* 0x00000004030a7825 */ /* 0x002fe200078e020c */
[----:B------:R-:W-:Y:S01]  /*01a0*/  HFMA2.MMA R12, -RZ, RZ, 0, 0 ;  /* 0x00000000ff0c7435 */ /* 0x000fe200000001ff */
[----:B------:R-:W2:Y:S01]  /*01b0*/  @!P0 LDG.E.EL R15, desc[UR4][R6.64] ;  /* 0x00000004060f8981 */ /* 0x000ea2000c2e1900 */
[----:B------:R-:W-:-:S06]  /*01c0*/  MOV R3, RZ ;  /* 0x000000ff00037202 */ /* 0x000fcc0000000f00 */
[----:B------:R0:W4:Y:S04]  /*01d0*/  @!P0 LDG.E.EL R3, desc[UR4][R8.64] ;  /* 0x0000000408038981 */ /* 0x000128000c2e1900 */
[----:B------:R-:W4:Y:S01]  /*01e0*/  @!P0 LDG.E.EL R12, desc[UR4][R10.64] ;  /* 0x000000040a0c8981 */ /* 0x000f22000c2e1900 */
[----:B------:R-:W-:Y:S01]  /*01f0*/  MOV R16, 0x3e800000 ;  /* 0x3e80000000107802 */ /* 0x000fe20000000f00 */
[----:B------:R-:W-:Y:S01]  /*0200*/  BSSY B0, `(.L_x_0) ;  /* 0x0000030000007945 */ /* 0x000fe20003800000 */
[----:B0-----:R-:W-:Y:S01]  /*0210*/  HFMA2.MMA R9, -RZ, RZ, 1.3056640625, -1.8671875 ;  /* 0x3d39bf78ff097435 */ /* 0x001fe200000001ff */
[----:B---3--:R-:W-:-:S04]  /*0220*/  FADD R14, R14, 9.9999997473787516356e-06 ;  /* 0x3727c5ac0e0e7421 */ /* 0x008fc80000000000 */
[----:B------:R-:W0:Y:S01]  /*0230*/  MUFU.SQRT R13, R14 ;  /* 0x0000000e000d7308 */ /* 0x000e220000002000 */
[----:B--2---:R-:W-:Y:S01]  /*0240*/  FADD R0, -R15, R0 ;  /* 0x000000000f007221 */ /* 0x004fe20000000100 */
[C---:B0-----:R-:W-:Y:S02]  /*0250*/  FSETP.GT.AND P1, PT, R13.reuse, 8.50705917302346158658e+37, PT ;  /* 0x7e8000000d00780b */ /* 0x041fe40003f24000 */
[----:B------:R-:W-:Y:S02]  /*0260*/  FSETP.GEU.AND P2, PT, R13, 1.175494350822287508e-38, PT ;  /* 0x008000000d00780b */ /* 0x000fe40003f4e000 */
[----:B------:R-:W-:-:S09]  /*0270*/  FSEL R4, R16, 1, P1 ;  /* 0x3f80000010047808 */ /* 0x000fd20000800000 */
[----:B------:R-:W-:Y:S02]  /*0280*/  @P1 FMUL R13, R13, 0.25 ;  /* 0x3e8000000d0d1820 */ /* 0x000fe40000400000 */
[----:B------:R-:W-:Y:S02]  /*0290*/  @!P2 FMUL R4, R4, 16777216 ;  /* 0x4b8000000404a820 */ /* 0x000fe40000400000 */
[----:B------:R-:W-:-:S06]  /*02a0*/  @!P2 FMUL R13, R13, 16777216 ;  /* 0x4b8000000d0da820 */ /* 0x000fcc0000400000 */
[----:B------:R-:W0:Y:S02]  /*02b0*/  MUFU.RCP R13, R13 ;  /* 0x0000000d000d7308 */ /* 0x000e240000001000 */
[----:B0-----:R-:W-:-:S04]  /*02c0*/  FMUL R5, R13, R4 ;  /* 0x000000040d057220 */ /* 0x001fc80000400000 */
[----:B------:R-:W-:-:S04]  /*02d0*/  FMUL R5, R0, R5 ;  /* 0x0000000500057220 */ /* 0x000fc80000400000 */
[----:B----4-:R-:W-:-:S04]  /*02e0*/  FFMA R3, R5, R3, R12 ;  /* 0x0000000305037223 */ /* 0x010fc8000000000c */
[----:B------:R-:W-:-:S05]  /*02f0*/  FMUL R0, R3, 1.4426950216293334961 ;  /* 0x3fb8aa3b03007820 */ /* 0x000fca0000400000 */
[----:B------:R-:W-:-:S13]  /*0300*/  FSETP.GEU.AND P1, PT, R0, -126, PT ;  /* 0xc2fc00000000780b */ /* 0x000fda0003f2e000 */
[----:B------:R-:W-:-:S04]  /*0310*/  @!P1 FMUL R0, R0, 0.5 ;  /* 0x3f00000000009820 */ /* 0x000fc80000400000 */
[----:B------:R-:W0:Y:S02]  /*0320*/  MUFU.EX2 R4, R0 ;  /* 0x0000000000047308 */ /* 0x000e240000000800 */
[----:B0-----:R-:W-:Y:S01]  /*0330*/  @!P1 FMUL R4, R4, R4 ;  /* 0x0000000404049220 */ /* 0x001fe20000400000 */
[----:B------:R-:W-:-:S03]  /*0340*/  FSETP.GT.AND P1, PT, R3, 20, PT ;  /* 0x41a000000300780b */ /* 0x000fc60003f24000 */
[C---:B------:R-:W-:Y:S01]  /*0350*/  FADD.FTZ.RZ R5, R4.reuse, 1 ;  /* 0x3f80000004057421 */ /* 0x040fe2000001c000 */
[----:B------:R-:W-:-:S04]  /*0360*/  ISETP.GE.U32.AND P2, PT, R4, 0x7f800000, PT ;  /* 0x7f8000000400780c */ /* 0x000fc80003f46070 */
[----:B------:R-:W-:-:S04]  /*0370*/  IADD3 R5, R5, -0x3f400000, RZ ;  /* 0xc0c0000005057810 */ /* 0x000fc80007ffe0ff */
[----:B------:R-:W-:-:S04]  /*0380*/  LOP3.LUT R5, R5, 0xff800000, RZ, 0xc0, !PT ;  /* 0xff80000005057812 */ /* 0x000fc800078ec0ff */
[----:B------:R-:W-:Y:S02]  /*0390*/  IADD3 R7, -R5, 0x40800000, RZ ;  /* 0x4080000005077810 */ /* 0x000fe40007ffe1ff */
[----:B------:R-:W-:Y:S02]  /*03a0*/  IADD3 R6, R4, -R5, RZ ;  /* 0x8000000504067210 */ /* 0x000fe40007ffe0ff */
[----:B------:R-:W-:Y:S01]  /*03b0*/  I2FP.F32.S32 R5, R5 ;  /* 0x0000000500057245 */ /* 0x000fe20000201400 */
[----:B------:R-:W-:-:S04]  /*03c0*/  FFMA.FTZ R7, R7, R16, -1 ;  /* 0xbf80000007077423 */ /* 0x000fc80000010010 */
[----:B------:R-:W-:Y:S01]  /*03d0*/  FADD R6, R6, R7 ;  /* 0x0000000706067221 */ /* 0x000fe20000000000 */
[----:B------:R-:W-:-:S03]  /*03e0*/  FMUL R5, R5, 1.1920928955078125e-07 ;  /* 0x3400000005057820 */ /* 0x000fc60000400000 */
[----:B------:R-:W-:-:S04]  /*03f0*/  FFMA.FTZ R7, R6, -R9, 0.10546888411045074463 ;  /* 0x3dd8001206077423 */ /* 0x000fc80000010809 */
[----:B------:R-:W-:-:S04]  /*0400*/  FFMA.FTZ R7, R6, R7, -0.13229703903198242188 ;  /* 0xbe0778e006077423 */ /* 0x000fc80000010007 */
[----:B------:R-:W-:-:S04]  /*0410*/  FFMA.FTZ R7, R6, R7, 0.14491446316242218018 ;  /* 0x3e14647506077423 */ /* 0x000fc80000010007 */
[----:B------:R-:W-:-:S04]  /*0420*/  FFMA.FTZ R7, R6, R7, -0.16641564667224884033 ;  /* 0xbe2a68dd06077423 */ /* 0x000fc80000010007 */
[----:B------:R-:W-:-:S04]  /*0430*/  FFMA.FTZ R7, R6, R7, 0.19988867640495300293 ;  /* 0x3e4caf9e06077423 */ /* 0x000fc80000010007 */
[----:B------:R-:W-:-:S04]  /*0440*/  FFMA.FTZ R7, R6, R7, -0.25000196695327758789 ;  /* 0xbe80004206077423 */ /* 0x000fc80000010007 */
[----:B------:R-:W-:-:S04]  /*0450*/  FFMA.FTZ R7, R6, R7, 0.33333510160446166992 ;  /* 0x3eaaaae606077423 */ /* 0x000fc80000010007 */
[----:B------:R-:W-:-:S04]  /*0460*/  FFMA.FTZ R7, R6, R7, -0.5 ;  /* 0xbf00000006077423 */ /* 0x000fc80000010007 */
[----:B------:R-:W-:-:S04]  /*0470*/  FMUL R7, R6, R7 ;  /* 0x0000000706077220 */ /* 0x000fc80000400000 */
[----:B------:R-:W-:-:S04]  /*0480*/  FFMA.FTZ R6, R6, R7, R6 ;  /* 0x0000000706067223 */ /* 0x000fc80000010006 */
[----:B------:R-:W-:Y:S01]  /*0490*/  FFMA.FTZ R6, R5, 0.69314718246459960938, R6 ;  /* 0x3f31721805067823 */ /* 0x000fe20000010006 */
[----:B------:R-:W-:Y:S06]  /*04a0*/  @!P2 BRA `(.L_x_1) ;  /* 0x000000000014a947 */ /* 0x000fec0003800000 */
[C---:B------:R-:W-:Y:S02]  /*04b0*/  ISETP.GE.AND P2, PT, R4.reuse, -0x407fffff, PT ;  /* 0xbf8000010400780c */ /* 0x040fe40003f46270 */
[----:B------:R-:W-:-:S11]  /*04c0*/  FSETP.NEU.AND P3, PT, R4, RZ, PT ;  /* 0x000000ff0400720b */ /* 0x000fd60003f6d000 */
[----:B------:R-:W-:-:S05]  /*04d0*/  @P2 MOV R5, 0x7f800000 ;  /* 0x7f80000000052802 */ /* 0x000fca0000000f00 */
[----:B------:R-:W-:-:S05]  /*04e0*/  @P2 FFMA.FTZ R6, R4, R5, +INF ;  /* 0x7f80000004062423 */ /* 0x000fca0000010005 */
[----:B------:R-:W-:-:S07]  /*04f0*/  FSEL R6, R6, -RZ, P3 ;  /* 0x800000ff06067208 */ /* 0x000fce0001800000 */
.L_x_1:
[----:B------:R-:W-:Y:S05]  /*0500*/  BSYNC B0 ;  /* 0x0000000000007941 */ /* 0x000fea0003800000 */
.L_x_0:
[----:B------:R-:W-:Y:S01]  /*0510*/  FSEL R9, R3, R6, P1 ;  /* 0x0000000603097208 */ /* 0x000fe20000800000 */
[----:B------:R-:W-:Y:S01]  /*0520*/  BSSY B0, `(.L_x_2) ;  /* 0x0000016000007945 */ /* 0x000fe20003800000 */
[----:B------:R-:W-:-:S03]  /*0530*/  SHF.R.S32.HI R7, RZ, 0x1f, R2 ;  /* 0x0000001fff077819 */ /* 0x000fc60000011402 */
[----:B------:R-:W-:-:S05]  /*0540*/  FADD.FTZ R6, |R9|, -RZ ;  /* 0x800000ff09067221 */ /* 0x000fca0000010200 */
[----:B------:R-:W-:-:S13]  /*0550*/  FSETP.GE.AND P1, PT, R6, 0.60000002384185791016, PT ;  /* 0x3f19999a0600780b */ /* 0x000fda0003f26000 */
[----:B------:R-:W-:Y:S05]  /*0560*/  @!P1 BRA `(.L_x_3) ;  /* 0x0000000000289947 */ /* 0x000fea0003800000 */
[C---:B------:R-:W-:Y:S01]  /*0570*/  FMUL R4, R6.reuse, 2.8853900432586669922 ;  /* 0x4038aa3b06047820 */ /* 0x040fe20000400000 */
[----:B------:R-:W-:Y:S02]  /*0580*/  MOV R0, 0x3f800000 ;  /* 0x3f80000000007802 */ /* 0x000fe40000000f00 */
[----:B------:R-:W-:-:S03]  /*0590*/  FSETP.GE.AND P1, PT, R6, 9.010913848876953125, PT ;  /* 0x41102cb40600780b */ /* 0x000fc60003f26000 */
[----:B------:R-:W0:Y:S02]  /*05a0*/  MUFU.EX2 R4, R4 ;  /* 0x0000000400047308 */ /* 0x000e240000000800 */
[----:B0-----:R-:W-:-:S06]  /*05b0*/  FADD R5, R4, 1 ;  /* 0x3f80000004057421 */ /* 0x001fcc0000000000 */
[----:B------:R-:W0:Y:S02]  /*05c0*/  MUFU.RCP R5, R5 ;  /* 0x0000000500057308 */ /* 0x000e240000001000 */
[----:B0-----:R-:W-:-:S05]  /*05d0*/  FFMA.FTZ R0, R5, -2, R0 ;  /* 0xc000000005007823 */ /* 0x001fca0000010000 */
[----:B------:R-:W-:-:S04]  /*05e0*/  FSEL R0, R0, 1, !P1 ;  /* 0x3f80000000007808 */ /* 0x000fc80004800000 */
[----:B------:R-:W-:Y:S01]  /*05f0*/  LOP3.LUT R0, R0, 0x80000000, R9, 0xf8, !PT ;  /* 0x8000000000007812 */ /* 0x000fe200078ef809 */
[----:B------:R-:W-:Y:S06]  /*0600*/  BRA `(.L_x_4) ;  /* 0x00000000001c7947 */ /* 0x000fec0003800000 */
.L_x_3:
[----:B------:R-:W-:Y:S01]  /*0610*/  HFMA2.MMA R0, -RZ, RZ, 1.125, -9232 ;  /* 0x3c80f082ff007435 */ /* 0x000fe200000001ff */
[----:B------:R-:W-:-:S09]  /*0620*/  FMUL R5, R9, R9 ;  /* 0x0000000909057220 */ /* 0x000fd20000400000 */
[----:B------:R-:W-:-:S04]  /*0630*/  FFMA.FTZ R0, R5, R0, -0.052303962409496307373 ;  /* 0xbd563cae05007423 */ /* 0x000fc80000010000 */
[----:B------:R-:W-:-:S04]  /*0640*/  FFMA.FTZ R0, R5, R0, 0.1331529766321182251 ;  /* 0x3e08594105007423 */ /* 0x000fc80000010000 */
[----:B------:R-:W-:-:S04]  /*0650*/  FFMA.FTZ R0, R5, R0, -0.33332768082618713379 ;  /* 0xbeaaa9ed05007423 */ /* 0x000fc80000010000 */
[----:B------:R-:W-:-:S04]  /*0660*/  FFMA.FTZ R0, R5, R0, RZ ;  /* 0x0000000005007223 */ /* 0x000fc800000100ff */
[----:B------:R-:W-:-:S07]  /*0670*/  FFMA.FTZ R0, R9, R0, R9 ;  /* 0x0000000009007223 */ /* 0x000fce0000010009 */
.L_x_4:
[----:B------:R-:W-:Y:S05]  /*0680*/  BSYNC B0 ;  /* 0x0000000000007941 */ /* 0x000fea0003800000 */
.L_x_2:
[----:B------:R-:W-:Y:S01]  /*0690*/  ULDC.64 UR6, c[0x0][0x210] ;  /* 0x0000840000067ab9 */ /* 0x000fe20000000a00 */
[----:B------:R-:W-:Y:S01]  /*06a0*/  FMUL R3, R3, R0 ;  /* 0x0000000003037220 */ /* 0x000fe20000400000 */
[----:B------:R-:W-:-:S04]  /*06b0*/  LEA R4, P1, R2, UR6, 0x2 ;  /* 0x0000000602047c11 */ /* 0x000fc8000f8210ff */
[----:B------:R-:W-:Y:S01]  /*06c0*/  LEA.HI.X R5, R2, UR7, R7, 0x2, P1 ;  /* 0x0000000702057c11 */ /* 0x000fe200088f1407 */
[----:B------:R-:W-:Y:S08]  /*06d0*/  @P0 EXIT ;  /* 0x000000000000094d */ /* 0x000ff00003800000 */
[----:B------:R-:W-:Y:S01]  /*06e0*/  STG.E desc[UR4][R4.64], R3 ;  /* 0x0000000304007986 */ /* 0x000fe2000c101904 */
[----:B------:R-:W-:Y:S05]  /*06f0*/  EXIT ;  /* 0x000000000000794d */ /* 0x000fea0003800000 */
.L_x_5:
[----:B------:R-:W-:-:S00]  /*0700*/  BRA `(.L_x_5) ;  /* 0xfffffffc00fc7947 */ /* 0x000fc0000383ffff */
[----:B------:R-:W-:-:S00]  /*0710*/  NOP ;  /* 0x0000000000007918 */ /* 0x000fc00000000000 */
        /* <DEDUP_REMOVED lines=14> */
.L_x_6:


//--------------------- .nv.global.init           --------------------------
	.section	.nv.global.init,"aw",@progbits
.nv.global.init:
	.type		_$_str,@object
	.size		_$_str,(_$_str_$_2 - _$_str)
_$_str:
        /*0000*/ 	.byte	0x5f, 0x5f, 0x43, 0x55, 0x44, 0x41, 0x5f, 0x46, 0x54, 0x5a, 0x00
	.type		_$_str_$_2,@object
	.size		_$_str_$_2,(.L_1 - _$_str_$_2)
_$_str_$_2:
        /*000b*/ 	.byte	0x5f, 0x5f, 0x43, 0x55, 0x44, 0x41, 0x5f, 0x50, 0x52, 0x45, 0x43, 0x5f, 0x53, 0x51, 0x52, 0x54
        /*001b*/ 	.byte	0x00
.L_1:


//--------------------- .nv.constant0.triton_poi_fused__native_batch_norm_legit_no_training_mul_softplus_tanh_26 --------------------------
	.section	.nv.constant0.triton_poi_fused__native_batch_norm_legit_no_training_mul_softplus_tanh_26,"a",@progbits
	.sectionflags	@""
	.align	4
.nv.constant0.triton_poi_fused__native_batch_norm_legit_no_training_mul_softplus_tanh_26:
	.zero		580
